	.headerflags	@"EF_CUDA_TEXMODE_UNIFIED EF_CUDA_64BIT_ADDRESS EF_CUDA_ACCELERATORS EF_CUDA_SM90 EF_CUDA_VIRTUAL_SM(EF_CUDA_SM90)"
	.elftype	@"ET_EXEC"


//--------------------- .nv.info                  --------------------------
	.section	.nv.info,"",@"SHT_CUDA_INFO"
	.align	4


	//----- nvinfo : EIATTR_REGCOUNT
	.align		4
        /*0000*/ 	.byte	0x04, 0x2f
        /*0002*/ 	.short	(.L_1 - .L_0)
	.align		4
.L_0:
        /*0004*/ 	.word	index@(triton_poi_fused__unsafe_index_add_mul_sub_65)
        /*0008*/ 	.word	0x00000022


	//----- nvinfo : EIATTR_MIN_STACK_SIZE
	.align		4
.L_1:
        /*000c*/ 	.byte	0x04, 0x12
        /*000e*/ 	.short	(.L_3 - .L_2)
	.align		4
.L_2:
        /*0010*/ 	.word	index@(triton_poi_fused__unsafe_index_add_mul_sub_65)
        /*0014*/ 	.word	0x00000000


	//----- nvinfo : EIATTR_FRAME_SIZE
	.align		4
.L_3:
        /*0018*/ 	.byte	0x04, 0x11
        /*001a*/ 	.short	(.L_5 - .L_4)
	.align		4
.L_4:
        /*001c*/ 	.word	index@(triton_poi_fused__unsafe_index_add_mul_sub_65)
        /*0020*/ 	.word	0x00000000


	//----- nvinfo : EIATTR_MIN_STACK_SIZE
	.align		4
.L_5:
        /*0024*/ 	.byte	0x04, 0x12
        /*0026*/ 	.short	(.L_7 - .L_6)
	.align		4
.L_6:
        /*0028*/ 	.word	index@(triton_poi_fused__unsafe_index_add_mul_sub_65)
        /*002c*/ 	.word	0x00000000
.L_7:


//--------------------- .nv.info.triton_poi_fused__unsafe_index_add_mul_sub_65 --------------------------
	.section	.nv.info.triton_poi_fused__unsafe_index_add_mul_sub_65,"",@"SHT_CUDA_INFO"
	.sectionflags	@""
	.align	4


	//----- nvinfo : EIATTR_CUDA_API_VERSION
	.align		4
        /*0000*/ 	.byte	0x04, 0x37
        /*0002*/ 	.short	(.L_9 - .L_8)
.L_8:
        /*0004*/ 	.word	0x0000007c


	//----- nvinfo : EIATTR_KPARAM_INFO
	.align		4
.L_9:
        /*0008*/ 	.byte	0x04, 0x17
        /*000a*/ 	.short	(.L_11 - .L_10)
.L_10:
        /*000c*/ 	.word	0x00000000
        /*0010*/ 	.short	0x0006
        /*0012*/ 	.short	0x0030
        /*0014*/ 	.byte	0x00, 0xf0, 0x11, 0x00


	//----- nvinfo : EIATTR_KPARAM_INFO
	.align		4
.L_11:
        /*0018*/ 	.byte	0x04, 0x17
        /*001a*/ 	.short	(.L_13 - .L_12)
.L_12:
        /*001c*/ 	.word	0x00000000
        /*0020*/ 	.short	0x0005
        /*0022*/ 	.short	0x0028
        /*0024*/ 	.byte	0x00, 0xf4, 0x21, 0x00


	//----- nvinfo : EIATTR_KPARAM_INFO
	.align		4
.L_13:
        /*0028*/ 	.byte	0x04, 0x17
        /*002a*/ 	.short	(.L_15 - .L_14)
.L_14:
        /*002c*/ 	.word	0x00000000
        /*0030*/ 	.short	0x0004
        /*0032*/ 	.short	0x0020
        /*0034*/ 	.byte	0x00, 0xf4, 0x21, 0x00


	//----- nvinfo : EIATTR_KPARAM_INFO
	.align		4
.L_15:
        /*0038*/ 	.byte	0x04, 0x17
        /*003a*/ 	.short	(.L_17 - .L_16)
.L_16:
        /*003c*/ 	.word	0x00000000
        /*0040*/ 	.short	0x0003
        /*0042*/ 	.short	0x0018
        /*0044*/ 	.byte	0x00, 0xf4, 0x21, 0x00


	//----- nvinfo : EIATTR_KPARAM_INFO
	.align		4
.L_17:
        /*0048*/ 	.byte	0x04, 0x17
        /*004a*/ 	.short	(.L_19 - .L_18)
.L_18:
        /*004c*/ 	.word	0x00000000
        /*0050*/ 	.short	0x0002
        /*0052*/ 	.short	0x0010
        /*0054*/ 	.byte	0x00, 0xf4, 0x21, 0x00


	//----- nvinfo : EIATTR_KPARAM_INFO
	.align		4
.L_19:
        /*0058*/ 	.byte	0x04, 0x17
        /*005a*/ 	.short	(.L_21 - .L_20)
.L_20:
        /*005c*/ 	.word	0x00000000
        /*0060*/ 	.short	0x0001
        /*0062*/ 	.short	0x0008
        /*0064*/ 	.byte	0x00, 0xf4, 0x21, 0x00


	//----- nvinfo : EIATTR_KPARAM_INFO
	.align		4
.L_21:
        /*0068*/ 	.byte	0x04, 0x17
        /*006a*/ 	.short	(.L_23 - .L_22)
.L_22:
        /*006c*/ 	.word	0x00000000
        /*0070*/ 	.short	0x0000
        /*0072*/ 	.short	0x0000
        /*0074*/ 	.byte	0x00, 0xf4, 0x21, 0x00


	//----- nvinfo : EIATTR_SPARSE_MMA_MASK
	.align		4
.L_23:
        /*0078*/ 	.byte	0x03, 0x50
        /*007a*/ 	.short	0x0000


	//----- nvinfo : EIATTR_MAXREG_COUNT
	.align		4
        /*007c*/ 	.byte	0x03, 0x1b
        /*007e*/ 	.short	0x00ff


	//----- nvinfo : EIATTR_EXIT_INSTR_OFFSETS
	.align		4
        /*0080*/ 	.byte	0x04, 0x1c
        /*0082*/ 	.short	(.L_25 - .L_24)


	//   ....[0]....
.L_24:
        /*0084*/ 	.word	0x00000b40


	//----- nvinfo : EIATTR_REQNTID
	.align		4
.L_25:
        /*0088*/ 	.byte	0x04, 0x10
        /*008a*/ 	.short	(.L_27 - .L_26)
.L_26:
        /*008c*/ 	.word	0x00000080
        /*0090*/ 	.word	0x00000001
        /*0094*/ 	.word	0x00000001


	//----- nvinfo : EIATTR_CBANK_PARAM_SIZE
	.align		4
.L_27:
        /*0098*/ 	.byte	0x03, 0x19
        /*009a*/ 	.short	0x0034


	//----- nvinfo : EIATTR_PARAM_CBANK
	.align		4
        /*009c*/ 	.byte	0x04, 0x0a
        /*009e*/ 	.short	(.L_29 - .L_28)
	.align		4
.L_28:
        /*00a0*/ 	.word	index@(.nv.constant0.triton_poi_fused__unsafe_index_add_mul_sub_65)
        /*00a4*/ 	.short	0x0210
        /*00a6*/ 	.short	0x0034


	//----- nvinfo : EIATTR_SW_WAR
	.align		4
.L_29:
        /*00a8*/ 	.byte	0x04, 0x36
        /*00aa*/ 	.short	(.L_31 - .L_30)
.L_30:
        /*00ac*/ 	.word	0x00000008
.L_31:


//--------------------- .nv.callgraph             --------------------------
	.section	.nv.callgraph,"",@"SHT_CUDA_CALLGRAPH"
	.align	4
	.sectionentsize	8
	.align		4
        /*0000*/ 	.word	0x00000000
	.align		4
        /*0004*/ 	.word	0xffffffff
	.align		4
        /*0008*/ 	.word	0x00000000
	.align		4
        /*000c*/ 	.word	0xfffffffe
	.align		4
        /*0010*/ 	.word	0x00000000
	.align		4
        /*0014*/ 	.word	0xfffffffd
	.align		4
        /*0018*/ 	.word	0x00000000
	.align		4
        /*001c*/ 	.word	0xfffffffc


//--------------------- .text.triton_poi_fused__unsafe_index_add_mul_sub_65 --------------------------
	.section	.text.triton_poi_fused__unsafe_index_add_mul_sub_65,"ax",@progbits
	.align	128
        .global         triton_poi_fused__unsafe_index_add_mul_sub_65
        .type           triton_poi_fused__unsafe_index_add_mul_sub_65,@function
        .size           triton_poi_fused__unsafe_index_add_mul_sub_65,(.L_x_1 - triton_poi_fused__unsafe_index_add_mul_sub_65)
        .other          triton_poi_fused__unsafe_index_add_mul_sub_65,@"STO_CUDA_ENTRY STV_DEFAULT"
triton_poi_fused__unsafe_index_add_mul_sub_65:
.text.triton_poi_fused__unsafe_index_add_mul_sub_65:
[----:B------:R-:W-:Y:S01]  /*0000*/  LDC R1, c[0x0][0x28] ;  /* 0x00000a00ff017b82 */ /* 0x000fe20000000800 */
[----:B------:R-:W1:Y:S07]  /*0010*/  S2R R0, SR_TID.X ;  /* 0x0000000000007919 */ /* 0x000e6e0000002100 */
[----:B------:R-:W2:Y:S01]  /*0020*/  LDC.64 R4, c[0x0][0x210] ;  /* 0x00008400ff047b82 */ /* 0x000ea20000000a00 */
[----:B------:R-:W-:Y:S01]  /*0030*/  ULDC.64 UR4, c[0x0][0x208] ;  /* 0x0000820000047ab9 */ /* 0x000fe20000000a00 */
[----:B------:R-:W-:Y:S01]  /*0040*/  ULDC.64 UR6, c[0x0][0x220] ;  /* 0x0000880000067ab9 */ /* 0x000fe20000000a00 */
[----:B------:R-:W3:Y:S05]  /*0050*/  S2R R3, SR_CTAID.X ;  /* 0x0000000000037919 */ /* 0x000eea0000002500 */
[----:B------:R-:W4:Y:S01]  /*0060*/  LDC.64 R26, c[0x0][0x218] ;  /* 0x00008600ff1a7b82 */ /* 0x000f220000000a00 */
[----:B-1----:R-:W-:Y:S01]  /*0070*/  IMAD.SHL.U32 R0, R0, 0x4, RZ ;  /* 0x0000000400007824 */ /* 0x002fe200078e00ff */
[----:B---3--:R-:W-:-:S04]  /*0080*/  SHF.R.S32.HI R18, RZ, 0x15, R3 ;  /* 0x00000015ff127819 */ /* 0x008fc80000011403 */
[----:B------:R-:W-:Y:S02]  /*0090*/  LOP3.LUT R0, R0, 0x1fc, RZ, 0xc0, !PT ;  /* 0x000001fc00007812 */ /* 0x000fe400078ec0ff */
[----:B------:R-:W-:-:S03]  /*00a0*/  SGXT R18, R18, 0x1 ;  /* 0x000000011212781a */ /* 0x000fc60000000200 */
[----:B------:R-:W-:-:S04]  /*00b0*/  IMAD R3, R3, 0x400, R0 ;  /* 0x0000040003037824 */ /* 0x000fc800078e0200 */
[----:B------:R-:W-:Y:S01]  /*00c0*/  VIADD R17, R3, 0x200 ;  /* 0x0000020003117836 */ /* 0x000fe20000000000 */
[----:B------:R-:W-:-:S04]  /*00d0*/  SHF.R.S32.HI R0, RZ, 0x1f, R3 ;  /* 0x0000001fff007819 */ /* 0x000fc80000011403 */
[----:B------:R-:W-:Y:S02]  /*00e0*/  LEA.HI R6, R18, R17, RZ, 0x6 ;  /* 0x0000001112067211 */ /* 0x000fe400078f30ff */
[----:B------:R-:W-:Y:S02]  /*00f0*/  LEA.HI R0, R0, R3, RZ, 0x6 ;  /* 0x0000000300007211 */ /* 0x000fe400078f30ff */
[----:B------:R-:W-:Y:S02]  /*0100*/  SHF.R.S32.HI R6, RZ, 0x6, R6 ;  /* 0x00000006ff067819 */ /* 0x000fe40000011406 */
[----:B------:R-:W-:Y:S02]  /*0110*/  SHF.R.S32.HI R2, RZ, 0x6, R0 ;  /* 0x00000006ff027819 */ /* 0x000fe40000011400 */
[----:B------:R-:W-:Y:S02]  /*0120*/  LEA.HI R8, R6, R6, RZ, 0x6 ;  /* 0x0000000606087211 */ /* 0x000fe400078f30ff */
[----:B------:R-:W-:-:S02]  /*0130*/  LEA.HI R7, R2, R2, RZ, 0x6 ;  /* 0x0000000202077211 */ /* 0x000fc400078f30ff */
[----:B------:R-:W-:Y:S02]  /*0140*/  LOP3.LUT R9, R8, 0xffffffc0, RZ, 0xc0, !PT ;  /* 0xffffffc008097812 */ /* 0x000fe400078ec0ff */
[----:B------:R-:W-:Y:S02]  /*0150*/  LOP3.LUT R7, R7, 0xffffffc0, RZ, 0xc0, !PT ;  /* 0xffffffc007077812 */ /* 0x000fe400078ec0ff */
[----:B------:R-:W-:Y:S01]  /*0160*/  LOP3.LUT R16, R0, 0xffffffc0, RZ, 0xc0, !PT ;  /* 0xffffffc000107812 */ /* 0x000fe200078ec0ff */
[----:B------:R-:W-:Y:S02]  /*0170*/  IMAD.IADD R9, R6, 0x1, -R9 ;  /* 0x0000000106097824 */ /* 0x000fe400078e0a09 */
[----:B------:R-:W-:Y:S02]  /*0180*/  IMAD.IADD R7, R2, 0x1, -R7 ;  /* 0x0000000102077824 */ /* 0x000fe400078e0a07 */
[--C-:B--2---:R-:W-:Y:S02]  /*0190*/  IMAD.WIDE R10, R9, 0x8, R4.reuse ;  /* 0x00000008090a7825 */ /* 0x104fe400078e0204 */
[----:B------:R-:W1:Y:S02]  /*01a0*/  LDC.64 R8, c[0x0][0x228] ;  /* 0x00008a00ff087b82 */ /* 0x000e640000000a00 */
[----:B------:R-:W-:-:S02]  /*01b0*/  IMAD.WIDE R20, R7, 0x8, R4 ;  /* 0x0000000807147825 */ /* 0x000fc400078e0204 */
[----:B------:R-:W2:Y:S02]  /*01c0*/  LDG.E.EL.64 R10, desc[UR4][R10.64] ;  /* 0x000000040a0a7981 */ /* 0x000ea4000c2e1b00 */
[----:B------:R-:W-:Y:S02]  /*01d0*/  IMAD.IADD R16, R3, 0x1, -R16 ;  /* 0x0000000103107824 */ /* 0x000fe400078e0a10 */
[----:B------:R-:W3:Y:S02]  /*01e0*/  LDG.E.EL.64 R20, desc[UR4][R20.64] ;  /* 0x0000000414147981 */ /* 0x000ee4000c2e1b00 */
[----:B----4-:R-:W-:-:S06]  /*01f0*/  IMAD.WIDE R12, R16, 0x8, R26 ;  /* 0x00000008100c7825 */ /* 0x010fcc00078e021a */
[----:B------:R-:W4:Y:S01]  /*0200*/  LDG.E.EL.128 R12, desc[UR4][R12.64] ;  /* 0x000000040c0c7981 */ /* 0x000f22000c2e1d00 */
[----:B-1----:R-:W-:-:S06]  /*0210*/  IMAD.WIDE R4, R16, 0x8, R8 ;  /* 0x0000000810047825 */ /* 0x002fcc00078e0208 */
[----:B------:R-:W5:Y:S01]  /*0220*/  LDG.E.EL.128 R4, desc[UR4][R4.64] ;  /* 0x0000000404047981 */ /* 0x000f62000c2e1d00 */
[----:B------:R-:W-:-:S05]  /*0230*/  VIADD R25, R3, 0x2 ;  /* 0x0000000203197836 */ /* 0x000fca0000000000 */
[----:B------:R-:W-:-:S04]  /*0240*/  LEA.HI R0, R18, R25, RZ, 0x6 ;  /* 0x0000001912007211 */ /* 0x000fc800078f30ff */
[----:B------:R-:W-:-:S05]  /*0250*/  LOP3.LUT R0, R0, 0xffffffc0, RZ, 0xc0, !PT ;  /* 0xffffffc000007812 */ /* 0x000fca00078ec0ff */
[----:B------:R-:W-:Y:S01]  /*0260*/  IMAD.IADD R25, R25, 0x1, -R0 ;  /* 0x0000000119197824 */ /* 0x000fe200078e0a00 */
[----:B------:R-:W-:-:S04]  /*0270*/  LEA.HI R17, R18, R17, RZ, 0xc ;  /* 0x0000001112117211 */ /* 0x000fc800078f60ff */
[----:B------:R-:W-:Y:S02]  /*0280*/  SHF.R.S32.HI R17, RZ, 0xc, R17 ;  /* 0x0000000cff117819 */ /* 0x000fe40000011411 */
[----:B--2---:R-:W-:-:S04]  /*0290*/  SHF.R.U32.HI R23, RZ, 0x1a, R11 ;  /* 0x0000001aff177819 */ /* 0x004fc8000001160b */
[----:B------:R-:W-:Y:S02]  /*02a0*/  LOP3.LUT R23, R23, 0x20, RZ, 0xc0, !PT ;  /* 0x0000002017177812 */ /* 0x000fe400078ec0ff */
[----:B---3--:R-:W-:Y:S02]  /*02b0*/  SHF.R.U32.HI R19, RZ, 0x1a, R21 ;  /* 0x0000001aff137819 */ /* 0x008fe40000011615 */
[----:B------:R-:W-:Y:S02]  /*02c0*/  IADD3 R2, P1, R10, R23, RZ ;  /* 0x000000170a027210 */ /* 0x000fe40007f3e0ff */
[----:B------:R-:W-:-:S03]  /*02d0*/  LOP3.LUT R19, R19, 0x20, RZ, 0xc0, !PT ;  /* 0x0000002013137812 */ /* 0x000fc600078ec0ff */
[----:B------:R-:W-:Y:S01]  /*02e0*/  IMAD.X R11, RZ, RZ, R11, P1 ;  /* 0x000000ffff0b7224 */ /* 0x000fe200008e060b */
[----:B------:R-:W-:Y:S02]  /*02f0*/  IADD3 R19, P0, R20, R19, RZ ;  /* 0x0000001314137210 */ /* 0x000fe40007f1e0ff */
[----:B----4-:R-:W-:Y:S02]  /*0300*/  SHF.R.U32.HI R28, RZ, 0x18, R13 ;  /* 0x00000018ff1c7819 */ /* 0x010fe4000001160d */
[----:B------:R-:W-:Y:S01]  /*0310*/  SHF.L.U64.HI R0, R2, 0x7, R11 ;  /* 0x0000000702007819 */ /* 0x000fe2000001020b */
[----:B------:R-:W-:Y:S01]  /*0320*/  IMAD.X R20, RZ, RZ, R21, P0 ;  /* 0x000000ffff147224 */ /* 0x000fe200000e0615 */
[----:B------:R-:W-:Y:S01]  /*0330*/  LEA R29, P0, R12, UR6, 0x2 ;  /* 0x000000060c1d7c11 */ /* 0x000fe2000f8010ff */
[----:B------:R-:W-:Y:S01]  /*0340*/  IMAD.SHL.U32 R2, R2, 0x80, RZ ;  /* 0x0000008002027824 */ /* 0x000fe200078e00ff */
[----:B------:R-:W-:Y:S02]  /*0350*/  LOP3.LUT R28, R28, 0x80, RZ, 0xc0, !PT ;  /* 0x000000801c1c7812 */ /* 0x000fe400078ec0ff */
[----:B------:R-:W-:-:S02]  /*0360*/  LEA.HI.X R13, R12, UR7, R13, 0x2, P0 ;  /* 0x000000070c0d7c11 */ /* 0x000fc400080f140d */
[----:B------:R-:W-:Y:S01]  /*0370*/  IADD3 R22, P2, P3, R2, R29, R28 ;  /* 0x0000001d02167210 */ /* 0x000fe20007b5e01c */
[C---:B------:R-:W-:Y:S01]  /*0380*/  IMAD.SHL.U32 R10, R19.reuse, 0x80, RZ ;  /* 0x00000080130a7824 */ /* 0x040fe200078e00ff */
[----:B------:R-:W-:Y:S02]  /*0390*/  SHF.L.U64.HI R11, R19, 0x7, R20 ;  /* 0x00000007130b7819 */ /* 0x000fe40000010214 */
[----:B------:R-:W-:Y:S02]  /*03a0*/  IADD3.X R23, R0, R13, RZ, P2, P3 ;  /* 0x0000000d00177210 */ /* 0x000fe400017e64ff */
[----:B------:R-:W-:Y:S02]  /*03b0*/  SHF.R.U32.HI R19, RZ, 0x18, R15 ;  /* 0x00000018ff137819 */ /* 0x000fe4000001160f */
[----:B------:R-:W-:Y:S01]  /*03c0*/  LEA R12, P2, R14, UR6, 0x2 ;  /* 0x000000060e0c7c11 */ /* 0x000fe2000f8410ff */
[----:B------:R-:W-:Y:S01]  /*03d0*/  IMAD.SHL.U32 R20, R17, 0x400, RZ ;  /* 0x0000040011147824 */ /* 0x000fe200078e00ff */
[----:B------:R-:W-:-:S02]  /*03e0*/  IADD3 R28, P0, P1, R10, R29, R28 ;  /* 0x0000001d0a1c7210 */ /* 0x000fc4000791e01c */
[----:B------:R-:W-:Y:S02]  /*03f0*/  LEA.HI R17, R18, R3, RZ, 0xc ;  /* 0x0000000312117211 */ /* 0x000fe400078f60ff */
[----:B------:R-:W-:Y:S02]  /*0400*/  LOP3.LUT R19, R19, 0x80, RZ, 0xc0, !PT ;  /* 0x0000008013137812 */ /* 0x000fe400078ec0ff */
[----:B------:R-:W-:Y:S02]  /*0410*/  LEA.HI.X R14, R14, UR7, R15, 0x2, P2 ;  /* 0x000000070e0e7c11 */ /* 0x000fe400090f140f */
[----:B-----5:R-:W-:Y:S02]  /*0420*/  SHF.R.U32.HI R15, RZ, 0x18, R5 ;  /* 0x00000018ff0f7819 */ /* 0x020fe40000011605 */
[----:B------:R-:W-:Y:S02]  /*0430*/  IADD3 R18, P5, P4, R10, R12, R19 ;  /* 0x0000000c0a127210 */ /* 0x000fe40007cbe013 */
[----:B------:R-:W-:-:S02]  /*0440*/  SHF.R.S32.HI R17, RZ, 0xc, R17 ;  /* 0x0000000cff117819 */ /* 0x000fc40000011411 */
[----:B------:R-:W-:Y:S02]  /*0450*/  IADD3.X R29, R11, R13, RZ, P0, P1 ;  /* 0x0000000d0b1d7210 */ /* 0x000fe400007e24ff */
[----:B------:R-:W-:Y:S02]  /*0460*/  LOP3.LUT R13, R15, 0x80, RZ, 0xc0, !PT ;  /* 0x000000800f0d7812 */ /* 0x000fe400078ec0ff */
[----:B------:R-:W-:Y:S02]  /*0470*/  LEA R15, P0, R4, UR6, 0x2 ;  /* 0x00000006040f7c11 */ /* 0x000fe4000f8010ff */
[----:B------:R-:W-:Y:S01]  /*0480*/  IADD3 R12, P3, P2, R2, R12, R19 ;  /* 0x0000000c020c7210 */ /* 0x000fe20007a7e013 */
[----:B------:R-:W-:Y:S01]  /*0490*/  IMAD.SHL.U32 R21, R17, 0x400, RZ ;  /* 0x0000040011157824 */ /* 0x000fe200078e00ff */
[----:B------:R-:W-:Y:S02]  /*04a0*/  IADD3.X R19, R11, R14, RZ, P5, P4 ;  /* 0x0000000e0b137210 */ /* 0x000fe40002fe84ff */
[----:B------:R-:W-:-:S02]  /*04b0*/  LEA.HI.X R5, R4, UR7, R5, 0x2, P0 ;  /* 0x0000000704057c11 */ /* 0x000fc400080f1405 */
[----:B------:R-:W-:Y:S01]  /*04c0*/  IADD3 R30, P0, P1, R10, R15, R13 ;  /* 0x0000000f0a1e7210 */ /* 0x000fe2000791e00d */
[----:B------:R-:W-:-:S03]  /*04d0*/  IMAD.WIDE R18, R21, 0x4, R18 ;  /* 0x0000000415127825 */ /* 0x000fc600078e0212 */
[----:B------:R-:W-:Y:S02]  /*04e0*/  IADD3.X R31, R11, R5, RZ, P0, P1 ;  /* 0x000000050b1f7210 */ /* 0x000fe400007e24ff */
[----:B------:R-:W-:Y:S01]  /*04f0*/  IADD3 R4, P0, P1, R2, R15, R13 ;  /* 0x0000000f02047210 */ /* 0x000fe2000791e00d */
[----:B------:R1:W2:Y:S01]  /*0500*/  LDG.E.EL R24, desc[UR4][R18.64] ;  /* 0x0000000412187981 */ /* 0x0002a2000c2e1900 */
[----:B------:R-:W-:Y:S01]  /*0510*/  IADD3.X R13, R0, R14, RZ, P3, P2 ;  /* 0x0000000e000d7210 */ /* 0x000fe20001fe44ff */
[----:B------:R-:W-:Y:S01]  /*0520*/  IMAD.WIDE R22, R20, 0x4, R22 ;  /* 0x0000000414167825 */ /* 0x000fe200078e0216 */
[----:B------:R-:W-:-:S03]  /*0530*/  IADD3.X R5, R0, R5, RZ, P0, P1 ;  /* 0x0000000500057210 */ /* 0x000fc600007e24ff */
[C---:B------:R-:W-:Y:S02]  /*0540*/  IMAD.WIDE R12, R20.reuse, 0x4, R12 ;  /* 0x00000004140c7825 */ /* 0x040fe400078e020c */
[----:B------:R-:W3:Y:S01]  /*0550*/  LDG.E.EL R22, desc[UR4][R22.64] ;  /* 0x0000000416167981 */ /* 0x000ee2000c2e1900 */
[----:B-1----:R-:W1:Y:S01]  /*0560*/  LDC.64 R18, c[0x0][0x230] ;  /* 0x00008c00ff127b82 */ /* 0x002e620000000a00 */
[----:B------:R-:W-:-:S04]  /*0570*/  IMAD.WIDE R14, R20, 0x4, R4 ;  /* 0x00000004140e7825 */ /* 0x000fc800078e0204 */
[C---:B------:R-:W-:Y:S01]  /*0580*/  IMAD.WIDE R4, R25.reuse, 0x8, R8 ;  /* 0x0000000819047825 */ /* 0x040fe200078e0208 */
[----:B------:R-:W-:Y:S01]  /*0590*/  SHF.R.U32.HI R8, RZ, 0x18, R7 ;  /* 0x00000018ff087819 */ /* 0x000fe20000011607 */
[----:B------:R-:W3:Y:S04]  /*05a0*/  LDG.E.EL R9, desc[UR4][R14.64] ;  /* 0x000000040e097981 */ /* 0x000ee8000c2e1900 */
[----:B------:R4:W5:Y:S01]  /*05b0*/  LDG.E.EL R23, desc[UR4][R12.64] ;  /* 0x000000040c177981 */ /* 0x000962000c2e1900 */
[----:B------:R-:W-:Y:S01]  /*05c0*/  LOP3.LUT R8, R8, 0x80, RZ, 0xc0, !PT ;  /* 0x0000008008087812 */ /* 0x000fe200078ec0ff */
[----:B----4-:R-:W-:Y:S01]  /*05d0*/  IMAD.WIDE R12, R25, 0x8, R26 ;  /* 0x00000008190c7825 */ /* 0x010fe200078e021a */
[----:B------:R-:W-:-:S04]  /*05e0*/  LEA R25, P0, R6, UR6, 0x2 ;  /* 0x0000000606197c11 */ /* 0x000fc8000f8010ff */
[----:B------:R-:W-:Y:S02]  /*05f0*/  LEA.HI.X R7, R6, UR7, R7, 0x2, P0 ;  /* 0x0000000706077c11 */ /* 0x000fe400080f1407 */
[----:B------:R-:W-:Y:S01]  /*0600*/  IADD3 R14, P0, P1, R10, R25, R8 ;  /* 0x000000190a0e7210 */ /* 0x000fe2000791e008 */
[----:B------:R-:W-:-:S03]  /*0610*/  IMAD.WIDE R28, R21, 0x4, R28 ;  /* 0x00000004151c7825 */ /* 0x000fc600078e021c */
[----:B------:R-:W-:Y:S01]  /*0620*/  IADD3.X R15, R11, R7, RZ, P0, P1 ;  /* 0x000000070b0f7210 */ /* 0x000fe200007e24ff */
[----:B------:R-:W-:Y:S02]  /*0630*/  IMAD.WIDE R30, R21, 0x4, R30 ;  /* 0x00000004151e7825 */ /* 0x000fe400078e021e */
[----:B------:R-:W4:Y:S02]  /*0640*/  LDG.E.EL R28, desc[UR4][R28.64] ;  /* 0x000000041c1c7981 */ /* 0x000f24000c2e1900 */
[----:B-1----:R-:W-:-:S04]  /*0650*/  IMAD.WIDE R18, R16, 0x4, R18 ;  /* 0x0000000410127825 */ /* 0x002fc800078e0212 */
[----:B------:R-:W-:Y:S01]  /*0660*/  IMAD.WIDE R14, R21, 0x4, R14 ;  /* 0x00000004150e7825 */ /* 0x000fe200078e020e */
[----:B------:R-:W-:Y:S01]  /*0670*/  IADD3 R6, P0, P1, R2, R25, R8 ;  /* 0x0000001902067210 */ /* 0x000fe2000791e008 */
[----:B------:R-:W2:Y:S04]  /*0680*/  LDG.E.EL.128 R16, desc[UR4][R18.64] ;  /* 0x0000000412107981 */ /* 0x000ea8000c2e1d00 */
[----:B------:R-:W4:Y:S04]  /*0690*/  LDG.E.EL R29, desc[UR4][R30.64] ;  /* 0x000000041e1d7981 */ /* 0x000f28000c2e1900 */
[----:B------:R-:W2:Y:S01]  /*06a0*/  LDG.E.EL R25, desc[UR4][R14.64] ;  /* 0x000000040e197981 */ /* 0x000ea2000c2e1900 */
[----:B------:R-:W-:-:S03]  /*06b0*/  IADD3.X R7, R0, R7, RZ, P0, P1 ;  /* 0x0000000700077210 */ /* 0x000fc600007e24ff */
[----:B------:R-:W5:Y:S01]  /*06c0*/  LDG.E.EL.128 R12, desc[UR4][R12.64] ;  /* 0x000000040c0c7981 */ /* 0x000f62000c2e1d00 */
[----:B------:R-:W-:-:S05]  /*06d0*/  IMAD.WIDE R6, R20, 0x4, R6 ;  /* 0x0000000414067825 */ /* 0x000fca00078e0206 */
[----:B------:R-:W5:Y:S04]  /*06e0*/  LDG.E.EL R26, desc[UR4][R6.64] ;  /* 0x00000004061a7981 */ /* 0x000f68000c2e1900 */
[----:B------:R-:W5:Y:S01]  /*06f0*/  LDG.E.EL.128 R4, desc[UR4][R4.64] ;  /* 0x0000000404047981 */ /* 0x000f62000c2e1d00 */
[----:B---3--:R-:W-:Y:S01]  /*0700*/  FADD R9, -R22, R9 ;  /* 0x0000000916097221 */ /* 0x008fe20000000100 */
[----:B----4-:R-:W-:-:S04]  /*0710*/  FADD R29, -R28, R29 ;  /* 0x0000001d1c1d7221 */ /* 0x010fc80000000100 */
[C---:B--2---:R-:W-:Y:S01]  /*0720*/  FFMA R8, R16.reuse, R29, R28 ;  /* 0x0000001d10087223 */ /* 0x044fe2000000001c */
[----:B------:R-:W-:Y:S01]  /*0730*/  FFMA R16, R16, R9, R22 ;  /* 0x0000000910107223 */ /* 0x000fe20000000016 */
[--C-:B-----5:R-:W-:Y:S02]  /*0740*/  SHF.R.U32.HI R29, RZ, 0x18, R13.reuse ;  /* 0x00000018ff1d7819 */ /* 0x120fe4000001160d */
[C---:B------:R-:W-:Y:S02]  /*0750*/  LEA R28, P0, R12.reuse, UR6, 0x2 ;  /* 0x000000060c1c7c11 */ /* 0x040fe4000f8010ff */
[----:B------:R-:W-:Y:S02]  /*0760*/  LOP3.LUT R29, R29, 0x80, RZ, 0xc0, !PT ;  /* 0x000000801d1d7812 */ /* 0x000fe400078ec0ff */
[----:B------:R-:W-:Y:S02]  /*0770*/  LEA.HI.X R9, R12, UR7, R13, 0x2, P0 ;  /* 0x000000070c097c11 */ /* 0x000fe400080f140d */
[----:B------:R-:W-:-:S02]  /*0780*/  IADD3 R12, P0, P1, R10, R28, R29 ;  /* 0x0000001c0a0c7210 */ /* 0x000fc4000791e01d */
[----:B------:R-:W-:Y:S02]  /*0790*/  IADD3 R28, P2, P3, R2, R28, R29 ;  /* 0x0000001c021c7210 */ /* 0x000fe40007b5e01d */
[-C--:B------:R-:W-:Y:S02]  /*07a0*/  IADD3.X R13, R11, R9.reuse, RZ, P0, P1 ;  /* 0x000000090b0d7210 */ /* 0x080fe400007e24ff */
[----:B------:R-:W-:Y:S01]  /*07b0*/  IADD3.X R29, R0, R9, RZ, P2, P3 ;  /* 0x00000009001d7210 */ /* 0x000fe200017e64ff */
[----:B------:R-:W-:Y:S01]  /*07c0*/  FADD R9, -R24, R25 ;  /* 0x0000001918097221 */ /* 0x000fe20000000100 */
[----:B------:R-:W-:Y:S01]  /*07d0*/  FADD R26, -R23, R26 ;  /* 0x0000001a171a7221 */ /* 0x000fe20000000100 */
[----:B------:R-:W-:Y:S02]  /*07e0*/  SHF.R.U32.HI R25, RZ, 0x18, R15 ;  /* 0x00000018ff197819 */ /* 0x000fe4000001160f */
[C---:B------:R-:W-:Y:S01]  /*07f0*/  FFMA R9, R17.reuse, R9, R24 ;  /* 0x0000000911097223 */ /* 0x040fe20000000018 */
[----:B------:R-:W-:Y:S01]  /*0800*/  SHF.R.U32.HI R22, RZ, 0x18, R5 ;  /* 0x00000018ff167819 */ /* 0x000fe20000011605 */
[----:B------:R-:W-:Y:S01]  /*0810*/  FFMA R17, R17, R26, R23 ;  /* 0x0000001a11117223 */ /* 0x000fe20000000017 */
[----:B------:R-:W-:-:S02]  /*0820*/  LEA R24, P1, R4, UR6, 0x2 ;  /* 0x0000000604187c11 */ /* 0x000fc4000f8210ff */
[----:B------:R-:W-:Y:S02]  /*0830*/  LEA R23, P0, R14, UR6, 0x2 ;  /* 0x000000060e177c11 */ /* 0x000fe4000f8010ff */
[----:B------:R-:W-:Y:S02]  /*0840*/  LOP3.LUT R25, R25, 0x80, RZ, 0xc0, !PT ;  /* 0x0000008019197812 */ /* 0x000fe400078ec0ff */
[----:B------:R-:W-:Y:S02]  /*0850*/  LOP3.LUT R22, R22, 0x80, RZ, 0xc0, !PT ;  /* 0x0000008016167812 */ /* 0x000fe400078ec0ff */
[----:B------:R-:W-:Y:S02]  /*0860*/  LEA.HI.X R27, R4, UR7, R5, 0x2, P1 ;  /* 0x00000007041b7c11 */ /* 0x000fe400088f1405 */
[----:B------:R-:W-:Y:S02]  /*0870*/  LEA.HI.X R26, R14, UR7, R15, 0x2, P0 ;  /* 0x000000070e1a7c11 */ /* 0x000fe400080f140f */
[----:B------:R-:W-:-:S02]  /*0880*/  IADD3 R4, P2, P3, R10, R23, R25 ;  /* 0x000000170a047210 */ /* 0x000fc40007b5e019 */
[----:B------:R-:W-:Y:S02]  /*0890*/  IADD3 R14, P4, P5, R10, R24, R22 ;  /* 0x000000180a0e7210 */ /* 0x000fe40007d9e016 */
[C---:B------:R-:W-:Y:S02]  /*08a0*/  IADD3.X R5, R11.reuse, R26, RZ, P2, P3 ;  /* 0x0000001a0b057210 */ /* 0x040fe400017e64ff */
[----:B------:R-:W-:Y:S01]  /*08b0*/  IADD3.X R15, R11, R27, RZ, P4, P5 ;  /* 0x0000001b0b0f7210 */ /* 0x000fe200027ea4ff */
[----:B------:R-:W-:Y:S01]  /*08c0*/  IMAD.WIDE R4, R21, 0x4, R4 ;  /* 0x0000000415047825 */ /* 0x000fe200078e0204 */
[----:B------:R-:W-:-:S03]  /*08d0*/  IADD3 R22, P0, P1, R2, R24, R22 ;  /* 0x0000001802167210 */ /* 0x000fc6000791e016 */
[C---:B------:R-:W-:Y:S01]  /*08e0*/  IMAD.WIDE R14, R21.reuse, 0x4, R14 ;  /* 0x00000004150e7825 */ /* 0x040fe200078e020e */
[----:B------:R-:W-:Y:S01]  /*08f0*/  SHF.R.U32.HI R24, RZ, 0x18, R7 ;  /* 0x00000018ff187819 */ /* 0x000fe20000011607 */
[----:B------:R-:W2:Y:S02]  /*0900*/  LDG.E.EL R4, desc[UR4][R4.64] ;  /* 0x0000000404047981 */ /* 0x000ea4000c2e1900 */
[----:B------:R-:W-:-:S04]  /*0910*/  IMAD.WIDE R12, R21, 0x4, R12 ;  /* 0x00000004150c7825 */ /* 0x000fc800078e020c */
[----:B------:R-:W-:Y:S02]  /*0920*/  IMAD.WIDE R28, R20, 0x4, R28 ;  /* 0x00000004141c7825 */ /* 0x000fe400078e021c */
[----:B------:R-:W3:Y:S04]  /*0930*/  LDG.E.EL R12, desc[UR4][R12.64] ;  /* 0x000000040c0c7981 */ /* 0x000ee8000c2e1900 */
[----:B------:R1:W3:Y:S04]  /*0940*/  LDG.E.EL R5, desc[UR4][R14.64] ;  /* 0x000000040e057981 */ /* 0x0002e8000c2e1900 */
[----:B------:R4:W5:Y:S01]  /*0950*/  LDG.E.EL R13, desc[UR4][R28.64] ;  /* 0x000000041c0d7981 */ /* 0x000962000c2e1900 */
[----:B-1----:R-:W-:-:S02]  /*0960*/  LOP3.LUT R15, R24, 0x80, RZ, 0xc0, !PT ;  /* 0x00000080180f7812 */ /* 0x002fc400078ec0ff */
[----:B------:R-:W-:-:S04]  /*0970*/  LEA R14, P2, R6, UR6, 0x2 ;  /* 0x00000006060e7c11 */ /* 0x000fc8000f8410ff */
[----:B------:R-:W-:Y:S02]  /*0980*/  LEA.HI.X R6, R6, UR7, R7, 0x2, P2 ;  /* 0x0000000706067c11 */ /* 0x000fe400090f1407 */
[----:B------:R-:W-:Y:S02]  /*0990*/  IADD3 R10, P4, P5, R10, R14, R15 ;  /* 0x0000000e0a0a7210 */ /* 0x000fe40007d9e00f */
[C---:B------:R-:W-:Y:S02]  /*09a0*/  IADD3 R24, P2, P3, R2.reuse, R23, R25 ;  /* 0x0000001702187210 */ /* 0x040fe40007b5e019 */
[----:B------:R-:W-:Y:S02]  /*09b0*/  IADD3.X R11, R11, R6, RZ, P4, P5 ;  /* 0x000000060b0b7210 */ /* 0x000fe400027ea4ff */
[----:B----4-:R-:W-:Y:S02]  /*09c0*/  IADD3 R28, P4, P5, R2, R14, R15 ;  /* 0x0000000e021c7210 */ /* 0x010fe40007d9e00f */
[----:B------:R-:W-:-:S02]  /*09d0*/  IADD3.X R25, R0, R26, RZ, P2, P3 ;  /* 0x0000001a00197210 */ /* 0x000fc400017e64ff */
[C---:B------:R-:W-:Y:S02]  /*09e0*/  IADD3.X R23, R0.reuse, R27, RZ, P0, P1 ;  /* 0x0000001b00177210 */ /* 0x040fe400007e24ff */
[----:B------:R-:W-:Y:S01]  /*09f0*/  IADD3.X R29, R0, R6, RZ, P4, P5 ;  /* 0x00000006001d7210 */ /* 0x000fe200027ea4ff */
[----:B------:R-:W-:Y:S02]  /*0a00*/  IMAD.WIDE R6, R21, 0x4, R10 ;  /* 0x0000000415067825 */ /* 0x000fe400078e020a */
[----:B------:R-:W1:Y:S02]  /*0a10*/  LDC.64 R10, c[0x0][0x238] ;  /* 0x00008e00ff0a7b82 */ /* 0x000e640000000a00 */
[C---:B------:R-:W-:Y:S02]  /*0a20*/  IMAD.WIDE R24, R20.reuse, 0x4, R24 ;  /* 0x0000000414187825 */ /* 0x040fe400078e0218 */
[----:B------:R-:W2:Y:S02]  /*0a30*/  LDG.E.EL R7, desc[UR4][R6.64] ;  /* 0x0000000406077981 */ /* 0x000ea4000c2e1900 */
[----:B------:R-:W-:-:S02]  /*0a40*/  IMAD.WIDE R22, R20, 0x4, R22 ;  /* 0x0000000414167825 */ /* 0x000fc400078e0216 */
[----:B------:R-:W4:Y:S02]  /*0a50*/  LDG.E.EL R24, desc[UR4][R24.64] ;  /* 0x0000000418187981 */ /* 0x000f24000c2e1900 */
[----:B------:R-:W-:Y:S02]  /*0a60*/  IMAD.WIDE R28, R20, 0x4, R28 ;  /* 0x00000004141c7825 */ /* 0x000fe400078e021c */
[----:B------:R-:W5:Y:S04]  /*0a70*/  LDG.E.EL R22, desc[UR4][R22.64] ;  /* 0x0000000416167981 */ /* 0x000f68000c2e1900 */
[----:B------:R-:W4:Y:S01]  /*0a80*/  LDG.E.EL R29, desc[UR4][R28.64] ;  /* 0x000000041c1d7981 */ /* 0x000f22000c2e1900 */
[----:B-1----:R-:W-:-:S04]  /*0a90*/  IMAD.WIDE R2, R3, 0x4, R10 ;  /* 0x0000000403027825 */ /* 0x002fc800078e020a */
[----:B---3--:R-:W-:-:S04]  /*0aa0*/  FADD R5, -R12, R5 ;  /* 0x000000050c057221 */ /* 0x008fc80000000100 */
[----:B------:R-:W-:Y:S01]  /*0ab0*/  FFMA R10, R18, R5, R12 ;  /* 0x00000005120a7223 */ /* 0x000fe2000000000c */
[----:B--2---:R-:W-:-:S04]  /*0ac0*/  FADD R11, -R4, R7 ;  /* 0x00000007040b7221 */ /* 0x004fc80000000100 */
[----:B------:R-:W-:Y:S01]  /*0ad0*/  FFMA R11, R19, R11, R4 ;  /* 0x0000000b130b7223 */ /* 0x000fe20000000004 */
[----:B-----5:R-:W-:Y:S01]  /*0ae0*/  FADD R0, -R13, R22 ;  /* 0x000000160d007221 */ /* 0x020fe20000000100 */
[----:B----4-:R-:W-:-:S03]  /*0af0*/  FADD R15, -R24, R29 ;  /* 0x0000001d180f7221 */ /* 0x010fc60000000100 */
[----:B------:R-:W-:Y:S01]  /*0b00*/  FFMA R18, R18, R0, R13 ;  /* 0x0000000012127223 */ /* 0x000fe2000000000d */
[----:B------:R-:W-:Y:S01]  /*0b10*/  FFMA R19, R19, R15, R24 ;  /* 0x0000000f13137223 */ /* 0x000fe20000000018 */
[----:B------:R-:W-:Y:S04]  /*0b20*/  STG.E.128 desc[UR4][R2.64], R8 ;  /* 0x0000000802007986 */ /* 0x000fe8000c101d04 */
[----:B------:R-:W-:Y:S01]  /*0b30*/  STG.E.128 desc[UR4][R2.64+0x800], R16 ;  /* 0x0008001002007986 */ /* 0x000fe2000c101d04 */
[----:B------:R-:W-:Y:S05]  /*0b40*/  EXIT ;  /* 0x000000000000794d */ /* 0x000fea0003800000 */
.L_x_0:
[----:B------:R-:W-:-:S00]  /*0b50*/  BRA `(.L_x_0) ;  /* 0xfffffffc00fc7947 */ /* 0x000fc0000383ffff */
[----:B------:R-:W-:-:S00]  /*0b60*/  NOP ;  /* 0x0000000000007918 */ /* 0x000fc00000000000 */
        /* <DEDUP_REMOVED lines=9> */
.L_x_1:


//--------------------- .nv.constant0.triton_poi_fused__unsafe_index_add_mul_sub_65 --------------------------
	.section	.nv.constant0.triton_poi_fused__unsafe_index_add_mul_sub_65,"a",@progbits
	.sectionflags	@""
	.align	4
.nv.constant0.triton_poi_fused__unsafe_index_add_mul_sub_65:
	.zero		580
